	.headerflags	@"EF_CUDA_TEXMODE_UNIFIED EF_CUDA_64BIT_ADDRESS EF_CUDA_ACCELERATORS EF_CUDA_SM90 EF_CUDA_VIRTUAL_SM(EF_CUDA_SM90)"
	.elftype	@"ET_EXEC"


//--------------------- .nv.info                  --------------------------
	.section	.nv.info,"",@"SHT_CUDA_INFO"
	.align	4


	//----- nvinfo : EIATTR_REGCOUNT
	.align		4
        /*0000*/ 	.byte	0x04, 0x2f
        /*0002*/ 	.short	(.L_1 - .L_0)
	.align		4
.L_0:
        /*0004*/ 	.word	index@(triton_poi_fused_cat_9)
        /*0008*/ 	.word	0x00000020


	//----- nvinfo : EIATTR_MIN_STACK_SIZE
	.align		4
.L_1:
        /*000c*/ 	.byte	0x04, 0x12
        /*000e*/ 	.short	(.L_3 - .L_2)
	.align		4
.L_2:
        /*0010*/ 	.word	index@(triton_poi_fused_cat_9)
        /*0014*/ 	.word	0x00000000


	//----- nvinfo : EIATTR_FRAME_SIZE
	.align		4
.L_3:
        /*0018*/ 	.byte	0x04, 0x11
        /*001a*/ 	.short	(.L_5 - .L_4)
	.align		4
.L_4:
        /*001c*/ 	.word	index@(triton_poi_fused_cat_9)
        /*0020*/ 	.word	0x00000000


	//----- nvinfo : EIATTR_MIN_STACK_SIZE
	.align		4
.L_5:
        /*0024*/ 	.byte	0x04, 0x12
        /*0026*/ 	.short	(.L_7 - .L_6)
	.align		4
.L_6:
        /*0028*/ 	.word	index@(triton_poi_fused_cat_9)
        /*002c*/ 	.word	0x00000000
.L_7:


//--------------------- .nv.info.triton_poi_fused_cat_9 --------------------------
	.section	.nv.info.triton_poi_fused_cat_9,"",@"SHT_CUDA_INFO"
	.sectionflags	@""
	.align	4


	//----- nvinfo : EIATTR_CUDA_API_VERSION
	.align		4
        /*0000*/ 	.byte	0x04, 0x37
        /*0002*/ 	.short	(.L_9 - .L_8)
.L_8:
        /*0004*/ 	.word	0x0000007c


	//----- nvinfo : EIATTR_KPARAM_INFO
	.align		4
.L_9:
        /*0008*/ 	.byte	0x04, 0x17
        /*000a*/ 	.short	(.L_11 - .L_10)
.L_10:
        /*000c*/ 	.word	0x00000000
        /*0010*/ 	.short	0x0004
        /*0012*/ 	.short	0x0020
        /*0014*/ 	.byte	0x00, 0xf0, 0x11, 0x00


	//----- nvinfo : EIATTR_KPARAM_INFO
	.align		4
.L_11:
        /*0018*/ 	.byte	0x04, 0x17
        /*001a*/ 	.short	(.L_13 - .L_12)
.L_12:
        /*001c*/ 	.word	0x00000000
        /*0020*/ 	.short	0x0003
        /*0022*/ 	.short	0x0018
        /*0024*/ 	.byte	0x00, 0xf4, 0x21, 0x00


	//----- nvinfo : EIATTR_KPARAM_INFO
	.align		4
.L_13:
        /*0028*/ 	.byte	0x04, 0x17
        /*002a*/ 	.short	(.L_15 - .L_14)
.L_14:
        /*002c*/ 	.word	0x00000000
        /*0030*/ 	.short	0x0002
        /*0032*/ 	.short	0x0010
        /*0034*/ 	.byte	0x00, 0xf4, 0x21, 0x00


	//----- nvinfo : EIATTR_KPARAM_INFO
	.align		4
.L_15:
        /*0038*/ 	.byte	0x04, 0x17
        /*003a*/ 	.short	(.L_17 - .L_16)
.L_16:
        /*003c*/ 	.word	0x00000000
        /*0040*/ 	.short	0x0001
        /*0042*/ 	.short	0x0008
        /*0044*/ 	.byte	0x00, 0xf4, 0x21, 0x00


	//----- nvinfo : EIATTR_KPARAM_INFO
	.align		4
.L_17:
        /*0048*/ 	.byte	0x04, 0x17
        /*004a*/ 	.short	(.L_19 - .L_18)
.L_18:
        /*004c*/ 	.word	0x00000000
        /*0050*/ 	.short	0x0000
        /*0052*/ 	.short	0x0000
        /*0054*/ 	.byte	0x00, 0xf4, 0x21, 0x00


	//----- nvinfo : EIATTR_SPARSE_MMA_MASK
	.align		4
.L_19:
        /*0058*/ 	.byte	0x03, 0x50
        /*005a*/ 	.short	0x0000


	//----- nvinfo : EIATTR_MAXREG_COUNT
	.align		4
        /*005c*/ 	.byte	0x03, 0x1b
        /*005e*/ 	.short	0x00ff


	//----- nvinfo : EIATTR_EXIT_INSTR_OFFSETS
	.align		4
        /*0060*/ 	.byte	0x04, 0x1c
        /*0062*/ 	.short	(.L_21 - .L_20)


	//   ....[0]....
.L_20:
        /*0064*/ 	.word	0x000007f0


	//----- nvinfo : EIATTR_REQNTID
	.align		4
.L_21:
        /*0068*/ 	.byte	0x04, 0x10
        /*006a*/ 	.short	(.L_23 - .L_22)
.L_22:
        /*006c*/ 	.word	0x00000080
        /*0070*/ 	.word	0x00000001
        /*0074*/ 	.word	0x00000001


	//----- nvinfo : EIATTR_CBANK_PARAM_SIZE
	.align		4
.L_23:
        /*0078*/ 	.byte	0x03, 0x19
        /*007a*/ 	.short	0x0024


	//----- nvinfo : EIATTR_PARAM_CBANK
	.align		4
        /*007c*/ 	.byte	0x04, 0x0a
        /*007e*/ 	.short	(.L_25 - .L_24)
	.align		4
.L_24:
        /*0080*/ 	.word	index@(.nv.constant0.triton_poi_fused_cat_9)
        /*0084*/ 	.short	0x0210
        /*0086*/ 	.short	0x0024


	//----- nvinfo : EIATTR_SW_WAR
	.align		4
.L_25:
        /*0088*/ 	.byte	0x04, 0x36
        /*008a*/ 	.short	(.L_27 - .L_26)
.L_26:
        /*008c*/ 	.word	0x00000008
.L_27:


//--------------------- .nv.callgraph             --------------------------
	.section	.nv.callgraph,"",@"SHT_CUDA_CALLGRAPH"
	.align	4
	.sectionentsize	8
	.align		4
        /*0000*/ 	.word	0x00000000
	.align		4
        /*0004*/ 	.word	0xffffffff
	.align		4
        /*0008*/ 	.word	0x00000000
	.align		4
        /*000c*/ 	.word	0xfffffffe
	.align		4
        /*0010*/ 	.word	0x00000000
	.align		4
        /*0014*/ 	.word	0xfffffffd
	.align		4
        /*0018*/ 	.word	0x00000000
	.align		4
        /*001c*/ 	.word	0xfffffffc


//--------------------- .text.triton_poi_fused_cat_9 --------------------------
	.section	.text.triton_poi_fused_cat_9,"ax",@progbits
	.align	128
        .global         triton_poi_fused_cat_9
        .type           triton_poi_fused_cat_9,@function
        .size           triton_poi_fused_cat_9,(.L_x_1 - triton_poi_fused_cat_9)
        .other          triton_poi_fused_cat_9,@"STO_CUDA_ENTRY STV_DEFAULT"
triton_poi_fused_cat_9:
.text.triton_poi_fused_cat_9:
[----:B------:R-:W-:Y:S01]  /*0000*/  LDC R1, c[0x0][0x28] ;  /* 0x00000a00ff017b82 */ /* 0x000fe20000000800 */
[----:B------:R-:W1:Y:S07]  /*0010*/  S2R R0, SR_TID.X ;  /* 0x0000000000007919 */ /* 0x000e6e0000002100 */
[----:B------:R-:W2:Y:S01]  /*0020*/  LDC.64 R18, c[0x0][0x210] ;  /* 0x00008400ff127b82 */ /* 0x000ea20000000a00 */
[----:B------:R-:W-:Y:S01]  /*0030*/  IMAD.MOV.U32 R10, RZ, RZ, RZ ;  /* 0x000000ffff0a7224 */ /* 0x000fe200078e00ff */
[----:B------:R-:W-:Y:S01]  /*0040*/  ULDC.64 UR4, c[0x0][0x208] ;  /* 0x0000820000047ab9 */ /* 0x000fe20000000a00 */
[----:B------:R-:W3:Y:S05]  /*0050*/  S2R R11, SR_CTAID.X ;  /* 0x00000000000b7919 */ /* 0x000eea0000002500 */
[----:B------:R-:W4:Y:S01]  /*0060*/  LDC.64 R12, c[0x0][0x218] ;  /* 0x00008600ff0c7b82 */ /* 0x000f220000000a00 */
[----:B------:R-:W-:Y:S01]  /*0070*/  CS2R R28, SRZ ;  /* 0x00000000001c7805 */ /* 0x000fe2000001ff00 */
[----:B------:R-:W-:Y:S01]  /*0080*/  IMAD.MOV.U32 R24, RZ, RZ, RZ ;  /* 0x000000ffff187224 */ /* 0x000fe200078e00ff */
[----:B------:R-:W-:Y:S01]  /*0090*/  ULDC.64 UR6, c[0x0][0x220] ;  /* 0x0000880000067ab9 */ /* 0x000fe20000000a00 */
[----:B-1----:R-:W-:-:S05]  /*00a0*/  IMAD.SHL.U32 R0, R0, 0x4, RZ ;  /* 0x0000000400007824 */ /* 0x002fca00078e00ff */
[----:B------:R-:W-:-:S05]  /*00b0*/  LOP3.LUT R0, R0, 0x1fc, RZ, 0xc0, !PT ;  /* 0x000001fc00007812 */ /* 0x000fca00078ec0ff */
[----:B---3--:R-:W-:-:S05]  /*00c0*/  IMAD R0, R11, 0x400, R0 ;  /* 0x000004000b007824 */ /* 0x008fca00078e0200 */
[----:B------:R-:W-:-:S04]  /*00d0*/  SHF.R.S32.HI R3, RZ, 0x1f, R0 ;  /* 0x0000001fff037819 */ /* 0x000fc80000011400 */
[CC--:B------:R-:W-:Y:S02]  /*00e0*/  LEA.HI R2, R3.reuse, R0.reuse, RZ, 0x6 ;  /* 0x0000000003027211 */ /* 0x0c0fe400078f30ff */
[----:B------:R-:W-:Y:S02]  /*00f0*/  LEA.HI R6, R3, R0, RZ, 0xf ;  /* 0x0000000003067211 */ /* 0x000fe400078f78ff */
[--C-:B------:R-:W-:Y:S02]  /*0100*/  SHF.R.S32.HI R4, RZ, 0x6, R2.reuse ;  /* 0x00000006ff047819 */ /* 0x100fe40000011402 */
[----:B------:R-:W-:Y:S02]  /*0110*/  SHF.R.S32.HI R5, RZ, 0x1f, R2 ;  /* 0x0000001fff057819 */ /* 0x000fe40000011402 */
[----:B------:R-:W-:Y:S02]  /*0120*/  SHF.R.S32.HI R14, RZ, 0xf, R6 ;  /* 0x0000000fff0e7819 */ /* 0x000fe40000011406 */
[----:B------:R-:W-:-:S03]  /*0130*/  LEA.HI R5, R5, R4, RZ, 0x9 ;  /* 0x0000000405057211 */ /* 0x000fc600078f48ff */
[----:B------:R-:W-:Y:S01]  /*0140*/  IMAD.SHL.U32 R14, R14, 0x4000, RZ ;  /* 0x000040000e0e7824 */ /* 0x000fe200078e00ff */
[----:B------:R-:W-:Y:S02]  /*0150*/  LOP3.LUT R3, R5, 0xfffffe00, RZ, 0xc0, !PT ;  /* 0xfffffe0005037812 */ /* 0x000fe400078ec0ff */
[----:B------:R-:W-:Y:S02]  /*0160*/  LOP3.LUT R5, R6, 0xffff8000, RZ, 0xc0, !PT ;  /* 0xffff800006057812 */ /* 0x000fe400078ec0ff */
[----:B------:R-:W-:Y:S01]  /*0170*/  CS2R R6, SRZ ;  /* 0x0000000000067805 */ /* 0x000fe2000001ff00 */
[----:B------:R-:W-:Y:S01]  /*0180*/  IMAD.IADD R3, R4, 0x1, -R3 ;  /* 0x0000000104037824 */ /* 0x000fe200078e0a03 */
[----:B------:R-:W-:Y:S02]  /*0190*/  IADD3 R17, R14, R0, -R5 ;  /* 0x000000000e117210 */ /* 0x000fe40007ffe805 */
[----:B------:R-:W-:Y:S01]  /*01a0*/  CS2R R4, SRZ ;  /* 0x0000000000047805 */ /* 0x000fe2000001ff00 */
[C---:B----4-:R-:W-:Y:S01]  /*01b0*/  IMAD.WIDE R8, R3.reuse, 0x4, R12 ;  /* 0x0000000403087825 */ /* 0x050fe200078e020c */
[----:B------:R-:W-:-:S03]  /*01c0*/  ISETP.GE.AND P0, PT, R3, 0x100, PT ;  /* 0x000001000300780c */ /* 0x000fc60003f06270 */
[----:B--2---:R-:W-:-:S10]  /*01d0*/  IMAD.WIDE R16, R17, 0x4, R18 ;  /* 0x0000000411107825 */ /* 0x004fd400078e0212 */
[----:B------:R1:W2:Y:S04]  /*01e0*/  @!P0 LDG.E.128 R4, desc[UR4][R16.64] ;  /* 0x0000000410048981 */ /* 0x0002a8000c1e1d00 */
[----:B------:R-:W3:Y:S01]  /*01f0*/  @!P0 LDG.E.EL R10, desc[UR4][R8.64] ;  /* 0x00000004080a8981 */ /* 0x000ee2000c2e1900 */
[----:B------:R-:W-:Y:S01]  /*0200*/  SHF.R.S32.HI R20, RZ, 0x15, R11 ;  /* 0x00000015ff147819 */ /* 0x000fe2000001140b */
[----:B------:R-:W-:Y:S01]  /*0210*/  VIADD R15, R0, 0x200 ;  /* 0x00000200000f7836 */ /* 0x000fe20000000000 */
[----:B------:R-:W-:Y:S01]  /*0220*/  LOP3.LUT R23, R2, 0xffffffc0, RZ, 0xc0, !PT ;  /* 0xffffffc002177812 */ /* 0x000fe200078ec0ff */
[----:B------:R-:W4:Y:S01]  /*0230*/  @!P0 LDG.E.EL R29, desc[UR4][R8.64] ;  /* 0x00000004081d8981 */ /* 0x000f22000c2e1900 */
[----:B------:R-:W-:Y:S02]  /*0240*/  SGXT R20, R20, 0x1 ;  /* 0x000000011414781a */ /* 0x000fe40000000200 */
[----:B------:R-:W-:Y:S01]  /*0250*/  SHF.R.S32.HI R22, RZ, 0x1f, R15 ;  /* 0x0000001fff167819 */ /* 0x000fe2000001140f */
[----:B------:R-:W-:Y:S01]  /*0260*/  IMAD.IADD R23, R0, 0x1, -R23 ;  /* 0x0000000100177824 */ /* 0x000fe200078e0a17 */
[-C--:B------:R-:W-:Y:S01]  /*0270*/  LEA.HI R20, R20, R15.reuse, RZ, 0x6 ;  /* 0x0000000f14147211 */ /* 0x080fe200078f30ff */
[----:B------:R-:W5:Y:S01]  /*0280*/  @!P0 LDG.E.EL R28, desc[UR4][R8.64] ;  /* 0x00000004081c8981 */ /* 0x000f62000c2e1900 */
[----:B------:R-:W-:-:S02]  /*0290*/  LEA.HI R22, R22, R15, RZ, 0xf ;  /* 0x0000000f16167211 */ /* 0x000fc400078f78ff */
[--C-:B------:R-:W-:Y:S02]  /*02a0*/  SHF.R.S32.HI R11, RZ, 0x6, R20.reuse ;  /* 0x00000006ff0b7819 */ /* 0x100fe40000011414 */
[----:B------:R-:W-:Y:S02]  /*02b0*/  SHF.R.S32.HI R20, RZ, 0x1f, R20 ;  /* 0x0000001fff147819 */ /* 0x000fe40000011414 */
[----:B-1----:R-:W-:Y:S02]  /*02c0*/  SHF.R.S32.HI R16, RZ, 0xf, R22 ;  /* 0x0000000fff107819 */ /* 0x002fe40000011416 */
[----:B------:R-:W-:Y:S02]  /*02d0*/  LEA.HI R20, R20, R11, RZ, 0x9 ;  /* 0x0000000b14147211 */ /* 0x000fe400078f48ff */
[----:B------:R-:W-:Y:S01]  /*02e0*/  LOP3.LUT R22, R22, 0xffff8000, RZ, 0xc0, !PT ;  /* 0xffff800016167812 */ /* 0x000fe200078ec0ff */
[----:B------:R-:W-:Y:S01]  /*02f0*/  IMAD.SHL.U32 R16, R16, 0x4000, RZ ;  /* 0x0000400010107824 */ /* 0x000fe200078e00ff */
[----:B------:R-:W-:-:S02]  /*0300*/  LOP3.LUT R20, R20, 0xfffffe00, RZ, 0xc0, !PT ;  /* 0xfffffe0014147812 */ /* 0x000fc400078ec0ff */
[C---:B------:R-:W-:Y:S01]  /*0310*/  ISETP.GT.AND P2, PT, R3.reuse, 0xff, PT ;  /* 0x000000ff0300780c */ /* 0x040fe20003f44270 */
[----:B------:R-:W-:Y:S01]  /*0320*/  IMAD.SHL.U32 R3, R3, 0x40, RZ ;  /* 0x0000004003037824 */ /* 0x000fe200078e00ff */
[----:B------:R-:W-:Y:S01]  /*0330*/  IADD3 R21, R16, R15, -R22 ;  /* 0x0000000f10157210 */ /* 0x000fe20007ffe816 */
[----:B------:R-:W-:Y:S01]  /*0340*/  IMAD.IADD R11, R11, 0x1, -R20 ;  /* 0x000000010b0b7824 */ /* 0x000fe200078e0a14 */
[--C-:B------:R-:W-:Y:S02]  /*0350*/  SHF.R.S32.HI R15, RZ, 0x1f, R14.reuse ;  /* 0x0000001fff0f7819 */ /* 0x100fe4000001140e */
[----:B------:R-:W-:Y:S01]  /*0360*/  IADD3 R14, P3, P4, R3, R23, R14 ;  /* 0x00000017030e7210 */ /* 0x000fe20007c7e00e */
[----:B------:R-:W-:Y:S01]  /*0370*/  IMAD.WIDE R18, R21, 0x4, R18 ;  /* 0x0000000415127825 */ /* 0x000fe200078e0212 */
[----:B------:R-:W-:Y:S02]  /*0380*/  SHF.R.S32.HI R20, RZ, 0x1f, R3 ;  /* 0x0000001fff147819 */ /* 0x000fe40000011403 */
[----:B------:R-:W-:-:S02]  /*0390*/  CS2R R2, SRZ ;  /* 0x0000000000027805 */ /* 0x000fc4000001ff00 */
[C---:B------:R-:W-:Y:S01]  /*03a0*/  ISETP.GE.AND P1, PT, R11.reuse, 0x100, PT ;  /* 0x000001000b00780c */ /* 0x040fe20003f26270 */
[C---:B------:R-:W-:Y:S01]  /*03b0*/  IMAD.SHL.U32 R22, R11.reuse, 0x40, RZ ;  /* 0x000000400b167824 */ /* 0x040fe200078e00ff */
[----:B------:R-:W-:Y:S01]  /*03c0*/  SHF.R.S32.HI R17, RZ, 0x1f, R23 ;  /* 0x0000001fff117819 */ /* 0x000fe20000011417 */
[C---:B------:R-:W-:Y:S01]  /*03d0*/  IMAD.WIDE R12, R11.reuse, 0x4, R12 ;  /* 0x000000040b0c7825 */ /* 0x040fe200078e020c */
[----:B------:R1:W5:Y:S02]  /*03e0*/  @!P0 LDG.E.EL R2, desc[UR4][R8.64] ;  /* 0x0000000408028981 */ /* 0x000364000c2e1900 */
[----:B------:R-:W-:Y:S02]  /*03f0*/  IADD3.X R15, R20, R17, R15, P3, P4 ;  /* 0x00000011140f7210 */ /* 0x000fe40001fe840f */
[----:B------:R-:W-:Y:S02]  /*0400*/  CS2R R20, SRZ ;  /* 0x0000000000147805 */ /* 0x000fe4000001ff00 */
[----:B------:R-:W-:-:S02]  /*0410*/  ISETP.GT.AND P3, PT, R11, 0xff, PT ;  /* 0x000000ff0b00780c */ /* 0x000fc40003f64270 */
[C---:B------:R-:W-:Y:S01]  /*0420*/  LEA R26, P4, R14.reuse, UR6, 0x2 ;  /* 0x000000060e1a7c11 */ /* 0x040fe2000f8810ff */
[----:B------:R-:W5:Y:S01]  /*0430*/  @!P1 LDG.E.EL R3, desc[UR4][R12.64] ;  /* 0x000000040c039981 */ /* 0x000f62000c2e1900 */
[----:B-1----:R-:W-:Y:S02]  /*0440*/  CS2R R8, SRZ ;  /* 0x0000000000087805 */ /* 0x002fe4000001ff00 */
[----:B------:R-:W-:Y:S01]  /*0450*/  LEA.HI.X R27, R14, UR7, R15, 0x2, P4 ;  /* 0x000000070e1b7c11 */ /* 0x000fe2000a0f140f */
[----:B------:R-:W5:Y:S01]  /*0460*/  @!P1 LDG.E.EL R20, desc[UR4][R12.64] ;  /* 0x000000040c149981 */ /* 0x000f62000c2e1900 */
[----:B------:R-:W-:-:S03]  /*0470*/  CS2R R14, SRZ ;  /* 0x00000000000e7805 */ /* 0x000fc6000001ff00 */
[----:B------:R-:W5:Y:S04]  /*0480*/  @!P1 LDG.E.EL R21, desc[UR4][R12.64] ;  /* 0x000000040c159981 */ /* 0x000f68000c2e1900 */
[----:B------:R1:W5:Y:S02]  /*0490*/  @!P1 LDG.E.EL R24, desc[UR4][R12.64] ;  /* 0x000000040c189981 */ /* 0x000364000c2e1900 */
[----:B-1----:R-:W-:-:S06]  /*04a0*/  CS2R R12, SRZ ;  /* 0x00000000000c7805 */ /* 0x002fcc000001ff00 */
[----:B------:R-:W5:Y:S01]  /*04b0*/  @P2 LDG.E.128 R12, desc[UR4][R26.64+-0x10000] ;  /* 0xff0000041a0c2981 */ /* 0x000f62000c1e1d00 */
[----:B--2---:R-:W-:Y:S02]  /*04c0*/  SEL R4, R4, RZ, !P0 ;  /* 0x000000ff04047207 */ /* 0x004fe40004000000 */
[----:B---3--:R-:W-:Y:S02]  /*04d0*/  SEL R25, R10, RZ, !P0 ;  /* 0x000000ff0a197207 */ /* 0x008fe40004000000 */
[----:B------:R-:W-:-:S03]  /*04e0*/  CS2R R10, SRZ ;  /* 0x00000000000a7805 */ /* 0x000fc6000001ff00 */
[----:B------:R-:W-:Y:S01]  /*04f0*/  FADD R25, R4, R25 ;  /* 0x0000001904197221 */ /* 0x000fe20000000000 */
[--C-:B------:R-:W-:Y:S02]  /*0500*/  IADD3 R4, P5, P6, R22, R23, R16.reuse ;  /* 0x0000001716047210 */ /* 0x100fe40007ebe010 */
[----:B------:R1:W2:Y:S01]  /*0510*/  @!P1 LDG.E.128 R8, desc[UR4][R18.64] ;  /* 0x0000000412089981 */ /* 0x0002a2000c1e1d00 */
[----:B------:R-:W-:Y:S02]  /*0520*/  SHF.R.S32.HI R16, RZ, 0x1f, R16 ;  /* 0x0000001fff107819 */ /* 0x000fe40000011410 */
[----:B------:R-:W-:-:S04]  /*0530*/  SHF.R.S32.HI R22, RZ, 0x1f, R22 ;  /* 0x0000001fff167819 */ /* 0x000fc80000011416 */
[----:B------:R-:W-:Y:S02]  /*0540*/  IADD3.X R17, R22, R17, R16, P5, P6 ;  /* 0x0000001116117210 */ /* 0x000fe40002fec410 */
[C---:B------:R-:W-:Y:S02]  /*0550*/  LEA R22, P4, R4.reuse, UR6, 0x2 ;  /* 0x0000000604167c11 */ /* 0x040fe4000f8810ff */
[----:B-1----:R-:W-:Y:S02]  /*0560*/  CS2R R18, SRZ ;  /* 0x0000000000127805 */ /* 0x002fe4000001ff00 */
[----:B------:R-:W-:Y:S02]  /*0570*/  LEA.HI.X R23, R4, UR7, R17, 0x2, P4 ;  /* 0x0000000704177c11 */ /* 0x000fe4000a0f1411 */
[----:B------:R-:W-:-:S06]  /*0580*/  CS2R R16, SRZ ;  /* 0x0000000000107805 */ /* 0x000fcc000001ff00 */
[----:B------:R-:W3:Y:S01]  /*0590*/  @P3 LDG.E.128 R16, desc[UR4][R22.64+-0x10000] ;  /* 0xff00000416103981 */ /* 0x000ee2000c1e1d00 */
[----:B------:R-:W-:Y:S02]  /*05a0*/  SEL R5, R5, RZ, !P0 ;  /* 0x000000ff05057207 */ /* 0x000fe40004000000 */
[----:B----4-:R-:W-:Y:S02]  /*05b0*/  SEL R4, R29, RZ, !P0 ;  /* 0x000000ff1d047207 */ /* 0x010fe40004000000 */
[----:B-----5:R-:W-:-:S03]  /*05c0*/  SEL R29, R28, RZ, !P0 ;  /* 0x000000ff1c1d7207 */ /* 0x020fc60004000000 */
[----:B------:R-:W-:Y:S02]  /*05d0*/  FADD R28, R5, R4 ;  /* 0x00000004051c7221 */ /* 0x000fe40000000000 */
[----:B------:R-:W1:Y:S01]  /*05e0*/  LDC.64 R4, c[0x0][0x228] ;  /* 0x00008a00ff047b82 */ /* 0x000e620000000a00 */
[----:B------:R-:W-:Y:S02]  /*05f0*/  SEL R6, R6, RZ, !P0 ;  /* 0x000000ff06067207 */ /* 0x000fe40004000000 */
[----:B------:R-:W-:Y:S02]  /*0600*/  SEL R7, R7, RZ, !P0 ;  /* 0x000000ff07077207 */ /* 0x000fe40004000000 */
[----:B------:R-:W-:Y:S01]  /*0610*/  SEL R2, R2, RZ, !P0 ;  /* 0x000000ff02027207 */ /* 0x000fe20004000000 */
[----:B------:R-:W-:Y:S01]  /*0620*/  FADD R6, R6, R29 ;  /* 0x0000001d06067221 */ /* 0x000fe20000000000 */
[----:B------:R-:W-:-:S03]  /*0630*/  SEL R3, R3, RZ, !P1 ;  /* 0x000000ff03037207 */ /* 0x000fc60004800000 */
[----:B------:R-:W-:Y:S01]  /*0640*/  FADD R7, R7, R2 ;  /* 0x0000000207077221 */ /* 0x000fe20000000000 */
[----:B------:R-:W-:Y:S02]  /*0650*/  SEL R21, R21, RZ, !P1 ;  /* 0x000000ff15157207 */ /* 0x000fe40004800000 */
[----:B------:R-:W-:Y:S02]  /*0660*/  SEL R20, R20, RZ, !P1 ;  /* 0x000000ff14147207 */ /* 0x000fe40004800000 */
[----:B------:R-:W-:Y:S02]  /*0670*/  SEL R24, R24, RZ, !P1 ;  /* 0x000000ff18187207 */ /* 0x000fe40004800000 */
[----:B------:R-:W-:Y:S02]  /*0680*/  SEL R12, R12, RZ, P2 ;  /* 0x000000ff0c0c7207 */ /* 0x000fe40001000000 */
[----:B------:R-:W-:Y:S02]  /*0690*/  SEL R13, R13, RZ, P2 ;  /* 0x000000ff0d0d7207 */ /* 0x000fe40001000000 */
[----:B--2---:R-:W-:-:S02]  /*06a0*/  SEL R10, R10, RZ, !P1 ;  /* 0x000000ff0a0a7207 */ /* 0x004fc40004800000 */
[----:B------:R-:W-:Y:S02]  /*06b0*/  SEL R8, R8, RZ, !P1 ;  /* 0x000000ff08087207 */ /* 0x000fe40004800000 */
[----:B------:R-:W-:Y:S01]  /*06c0*/  SEL R9, R9, RZ, !P1 ;  /* 0x000000ff09097207 */ /* 0x000fe20004800000 */
[----:B------:R-:W-:Y:S01]  /*06d0*/  FADD R10, R10, R21 ;  /* 0x000000150a0a7221 */ /* 0x000fe20000000000 */
[----:B------:R-:W-:Y:S02]  /*06e0*/  SEL R11, R11, RZ, !P1 ;  /* 0x000000ff0b0b7207 */ /* 0x000fe40004800000 */
[----:B------:R-:W-:Y:S02]  /*06f0*/  SEL R21, R14, RZ, P2 ;  /* 0x000000ff0e157207 */ /* 0x000fe40001000000 */
[----:B------:R-:W-:Y:S01]  /*0700*/  SEL R14, R15, RZ, P2 ;  /* 0x000000ff0f0e7207 */ /* 0x000fe20001000000 */
[----:B------:R-:W-:Y:S01]  /*0710*/  FADD R8, R8, R3 ;  /* 0x0000000308087221 */ /* 0x000fe20000000000 */
[----:B------:R-:W-:Y:S01]  /*0720*/  FADD R9, R9, R20 ;  /* 0x0000001409097221 */ /* 0x000fe20000000000 */
[----:B------:R-:W-:Y:S01]  /*0730*/  FADD R11, R11, R24 ;  /* 0x000000180b0b7221 */ /* 0x000fe20000000000 */
[----:B-1----:R-:W-:Y:S01]  /*0740*/  IMAD.WIDE R2, R0, 0x4, R4 ;  /* 0x0000000400027825 */ /* 0x002fe200078e0204 */
[----:B------:R-:W-:-:S02]  /*0750*/  SEL R4, R25, R12, !P0 ;  /* 0x0000000c19047207 */ /* 0x000fc40004000000 */
[----:B------:R-:W-:Y:S02]  /*0760*/  SEL R5, R28, R13, !P0 ;  /* 0x0000000d1c057207 */ /* 0x000fe40004000000 */
[----:B------:R-:W-:Y:S02]  /*0770*/  SEL R6, R6, R21, !P0 ;  /* 0x0000001506067207 */ /* 0x000fe40004000000 */
[----:B---3--:R-:W-:Y:S02]  /*0780*/  @P1 SEL R8, R16, RZ, P3 ;  /* 0x000000ff10081207 */ /* 0x008fe40001800000 */
[----:B------:R-:W-:Y:S02]  /*0790*/  @P1 SEL R9, R17, RZ, P3 ;  /* 0x000000ff11091207 */ /* 0x000fe40001800000 */
[----:B------:R-:W-:Y:S02]  /*07a0*/  @P1 SEL R10, R18, RZ, P3 ;  /* 0x000000ff120a1207 */ /* 0x000fe40001800000 */
[----:B------:R-:W-:-:S02]  /*07b0*/  @P1 SEL R11, R19, RZ, P3 ;  /* 0x000000ff130b1207 */ /* 0x000fc40001800000 */
[----:B------:R-:W-:-:S03]  /*07c0*/  SEL R7, R7, R14, !P0 ;  /* 0x0000000e07077207 */ /* 0x000fc60004000000 */
[----:B------:R-:W-:Y:S04]  /*07d0*/  STG.E.128 desc[UR4][R2.64+0x800], R8 ;  /* 0x0008000802007986 */ /* 0x000fe8000c101d04 */
[----:B------:R-:W-:Y:S01]  /*07e0*/  STG.E.128 desc[UR4][R2.64], R4 ;  /* 0x0000000402007986 */ /* 0x000fe2000c101d04 */
[----:B------:R-:W-:Y:S05]  /*07f0*/  EXIT ;  /* 0x000000000000794d */ /* 0x000fea0003800000 */
.L_x_0:
[----:B------:R-:W-:-:S00]  /*0800*/  BRA `(.L_x_0) ;  /* 0xfffffffc00fc7947 */ /* 0x000fc0000383ffff */
[----:B------:R-:W-:-:S00]  /*0810*/  NOP ;  /* 0x0000000000007918 */ /* 0x000fc00000000000 */
        /* <DEDUP_REMOVED lines=14> */
.L_x_1:


//--------------------- .nv.constant0.triton_poi_fused_cat_9 --------------------------
	.section	.nv.constant0.triton_poi_fused_cat_9,"a",@progbits
	.sectionflags	@""
	.align	4
.nv.constant0.triton_poi_fused_cat_9:
	.zero		564
